//
// Generated by NVIDIA NVVM Compiler
//
// Compiler Build ID: CL-36424714
// Cuda compilation tools, release 13.0, V13.0.88
// Based on NVVM 20.0.0
//

.version 9.0
.target sm_100
.address_size 64

	// .globl	_Z8print_3dPi
.extern .func  (.param .b32 func_retval0) vprintf
(
	.param .b64 vprintf_param_0,
	.param .b64 vprintf_param_1
)
;
.global .align 1 .b8 $str[21] = {105, 110, 100, 101, 120, 58, 32, 37, 100, 32, 118, 97, 108, 117, 101, 58, 32, 37, 100, 10};

.visible .entry _Z8print_3dPi(
	.param .u64 .ptr .align 1 _Z8print_3dPi_param_0
)
{
	.local .align 8 .b8 	__local_depot0[8];
	.reg .b64 	%SP;
	.reg .b64 	%SPL;
	.reg .b32 	%r<21>;
	.reg .b64 	%rd<9>;

	mov.u64 	%SPL, __local_depot0;
	cvta.local.u64 	%SP, %SPL;
	ld.param.u64 	%rd1, [_Z8print_3dPi_param_0];
	cvta.to.global.u64 	%rd2, %rd1;
	add.u64 	%rd3, %SP, 0;
	add.u64 	%rd4, %SPL, 0;
	mov.u32 	%r1, %ntid.x;
	mov.u32 	%r2, %ntid.y;
	mov.u32 	%r3, %ntid.z;
	mov.u32 	%r4, %tid.x;
	mov.u32 	%r5, %tid.y;
	mov.u32 	%r6, %tid.z;
	mov.u32 	%r7, %ctaid.x;
	mov.u32 	%r8, %ctaid.z;
	mov.u32 	%r9, %nctaid.x;
	mov.u32 	%r10, %ctaid.y;
	mov.u32 	%r11, %nctaid.z;
	mad.lo.s32 	%r12, %r10, %r11, %r8;
	mad.lo.s32 	%r13, %r12, %r9, %r7;
	mul.lo.s32 	%r14, %r1, %r2;
	mad.lo.s32 	%r15, %r5, %r1, %r6;
	mad.lo.s32 	%r16, %r14, %r13, %r15;
	mad.lo.s32 	%r17, %r16, %r3, %r4;
	mul.wide.s32 	%rd5, %r17, 4;
	add.s64 	%rd6, %rd2, %rd5;
	ld.global.u32 	%r18, [%rd6];
	st.local.v2.u32 	[%rd4], {%r17, %r18};
	mov.u64 	%rd7, $str;
	cvta.global.u64 	%rd8, %rd7;
	{ // callseq 0, 0
	.param .b64 param0;
	st.param.b64 	[param0], %rd8;
	.param .b64 param1;
	st.param.b64 	[param1], %rd3;
	.param .b32 retval0;
	call.uni (retval0), 
	vprintf, 
	(
	param0, 
	param1
	);
	ld.param.b32 	%r19, [retval0];
	} // callseq 0
	ret;

}


// ===== COMPILED SASS (sm_100) =====

	.target	sm_100

	.elftype	@"ET_EXEC"


//--------------------- .note.nv.tkinfo           --------------------------
	.section	.note.nv.tkinfo,"",@"SHT_NOTE"
	.sectionflags	@"SHF_NOTE_NV_TKINFO"
	.tkinfo
        /*0018*/ 	.word	0x00000002
        /*0030*/ 	.string	""
        /*0030*/ 	.string	"ptxas"
        /*0030*/ 	.string	"Cuda compilation tools, release 13.0, V13.0.88"
        /*0030*/ 	.string	"Build cuda_13.0.r13.0/compiler.36424714_0"
        /*0030*/ 	.string	"-arch sm_100 -m 64 "



//--------------------- .note.nv.cuinfo           --------------------------
	.section	.note.nv.cuinfo,"",@"SHT_NOTE"
	.sectionflags	@"SHF_NOTE_NV_CUINFO"
        /*0018*/ 	.short	0x0002
        /*001a*/ 	.short	0x0064
        /*001c*/ 	.short	0x0082
	.zero		2


//--------------------- .nv.info                  --------------------------
	.section	.nv.info,"",@"SHT_CUDA_INFO"
	.align	4


	//----- nvinfo : EIATTR_REGCOUNT
	.align		4
        /*0000*/ 	.byte	0x04, 0x2f
        /*0002*/ 	.short	(.L_2 - .L_1)
	.align		4
.L_1:
        /*0004*/ 	.word	index@(_Z8print_3dPi)
        /*0008*/ 	.word	0x00000018


	//----- nvinfo : EIATTR_FRAME_SIZE
	.align		4
.L_2:
        /*000c*/ 	.byte	0x04, 0x11
        /*000e*/ 	.short	(.L_4 - .L_3)
	.align		4
.L_3:
        /*0010*/ 	.word	index@(_Z8print_3dPi)
        /*0014*/ 	.word	0x00000008


	//----- nvinfo : EIATTR_MIN_STACK_SIZE
	.align		4
.L_4:
        /*0018*/ 	.byte	0x04, 0x12
        /*001a*/ 	.short	(.L_6 - .L_5)
	.align		4
.L_5:
        /*001c*/ 	.word	index@(_Z8print_3dPi)
        /*0020*/ 	.word	0x00000008
.L_6:


//--------------------- .nv.compat                --------------------------
	.section	.nv.compat,"",@"SHT_CUDA_COMPAT_INFO"
	.align	4
        /*0000*/ 	.byte	0x02, 0x09, 0x00, 0x00, 0x02, 0x02, 0x01, 0x00, 0x02, 0x05, 0x05, 0x00, 0x03, 0x07, 0x01, 0x01
        /*0010*/ 	.byte	0x02, 0x03, 0x00, 0x00, 0x02, 0x06, 0x01, 0x00, 0x04, 0x0b, 0x08, 0x00, 0x09, 0x00, 0x00, 0x00
        /*0020*/ 	.byte	0x00, 0x00, 0x00, 0x00


//--------------------- .nv.info._Z8print_3dPi    --------------------------
	.section	.nv.info._Z8print_3dPi,"",@"SHT_CUDA_INFO"
	.sectionflags	@""
	.align	4


	//----- nvinfo : EIATTR_CUDA_API_VERSION
	.align		4
        /*0000*/ 	.byte	0x04, 0x37
        /*0002*/ 	.short	(.L_8 - .L_7)
.L_7:
        /*0004*/ 	.word	0x00000082


	//----- nvinfo : EIATTR_KPARAM_INFO
	.align		4
.L_8:
        /*0008*/ 	.byte	0x04, 0x17
        /*000a*/ 	.short	(.L_10 - .L_9)
.L_9:
        /*000c*/ 	.word	0x00000000
        /*0010*/ 	.short	0x0000
        /*0012*/ 	.short	0x0000
        /*0014*/ 	.byte	0x00, 0xf5, 0x21, 0x00


	//----- nvinfo : EIATTR_SPARSE_MMA_MASK
	.align		4
.L_10:
        /*0018*/ 	.byte	0x03, 0x50
        /*001a*/ 	.short	0x0000


	//----- nvinfo : EIATTR_MAXREG_COUNT
	.align		4
        /*001c*/ 	.byte	0x03, 0x1b
        /*001e*/ 	.short	0x00ff


	//----- nvinfo : EIATTR_EXTERNS
	.align		4
        /*0020*/ 	.byte	0x04, 0x0f
        /*0022*/ 	.short	(.L_12 - .L_11)


	//   ....[0]....
	.align		4
.L_11:
        /*0024*/ 	.word	index@(vprintf)


	//----- nvinfo : EIATTR_MERCURY_ISA_VERSION
	.align		4
.L_12:
        /*0028*/ 	.byte	0x03, 0x5f
        /*002a*/ 	.short	0x0101


	//----- nvinfo : EIATTR_VRC_CTA_INIT_COUNT
	.align		4
        /*002c*/ 	.byte	0x02, 0x4a
	.zero		1
	.zero		1


	//----- nvinfo : EIATTR_SYSCALL_OFFSETS
	.align		4
        /*0030*/ 	.byte	0x04, 0x46
        /*0032*/ 	.short	(.L_14 - .L_13)


	//   ....[0]....
.L_13:
        /*0034*/ 	.word	0x00000220


	//----- nvinfo : EIATTR_EXIT_INSTR_OFFSETS
	.align		4
.L_14:
        /*0038*/ 	.byte	0x04, 0x1c
        /*003a*/ 	.short	(.L_16 - .L_15)


	//   ....[0]....
.L_15:
        /*003c*/ 	.word	0x00000230


	//----- nvinfo : EIATTR_CBANK_PARAM_SIZE
	.align		4
.L_16:
        /*0040*/ 	.byte	0x03, 0x19
        /*0042*/ 	.short	0x0008


	//----- nvinfo : EIATTR_PARAM_CBANK
	.align		4
        /*0044*/ 	.byte	0x04, 0x0a
        /*0046*/ 	.short	(.L_18 - .L_17)
	.align		4
.L_17:
        /*0048*/ 	.word	index@(.nv.constant0._Z8print_3dPi)
        /*004c*/ 	.short	0x0380
        /*004e*/ 	.short	0x0008


	//----- nvinfo : EIATTR_SW_WAR
	.align		4
.L_18:
        /*0050*/ 	.byte	0x04, 0x36
        /*0052*/ 	.short	(.L_20 - .L_19)
.L_19:
        /*0054*/ 	.word	0x00000008
.L_20:


//--------------------- .nv.callgraph             --------------------------
	.section	.nv.callgraph,"",@"SHT_CUDA_CALLGRAPH"
	.align	4
	.sectionentsize	8
	.align		4
        /*0000*/ 	.word	0x00000000
	.align		4
        /*0004*/ 	.word	0xffffffff
	.align		4
        /*0008*/ 	.word	index@(_Z8print_3dPi)
	.align		4
        /*000c*/ 	.word	index@(vprintf)
	.align		4
        /*0010*/ 	.word	0x00000000
	.align		4
        /*0014*/ 	.word	0xfffffffe
	.align		4
        /*0018*/ 	.word	0x00000000
	.align		4
        /*001c*/ 	.word	0xfffffffd
	.align		4
        /*0020*/ 	.word	0x00000000
	.align		4
        /*0024*/ 	.word	0xfffffffc


//--------------------- .nv.constant4             --------------------------
	.section	.nv.constant4,"a",@progbits
	.align	8
	.align		8
.nv.constant4:
        /*0000*/ 	.dword	vprintf
	.align		8
        /*0008*/ 	.dword	$str


//--------------------- .text._Z8print_3dPi       --------------------------
	.section	.text._Z8print_3dPi,"ax",@progbits
	.align	128
        .global         _Z8print_3dPi
        .type           _Z8print_3dPi,@function
        .size           _Z8print_3dPi,(.L_x_2 - _Z8print_3dPi)
        .other          _Z8print_3dPi,@"STO_CUDA_ENTRY STV_DEFAULT"
_Z8print_3dPi:
.text._Z8print_3dPi:
[----:B------:R-:W0:Y:S01]  /*0000*/  LDC R1, c[0x0][0x37c] ;  /* 0x0000df00ff017b82 */ /* 0x000e220000000800 */
[----:B------:R-:W1:Y:S01]  /*0010*/  S2R R0, SR_CTAID.Y ;  /* 0x0000000000007919 */ /* 0x000e620000002600 */
[----:B------:R-:W2:Y:S06]  /*0020*/  LDCU UR5, c[0x0][0x2fc] ;  /* 0x00005f80ff0577ac */ /* 0x000eac0008000800 */
[----:B------:R-:W1:Y:S01]  /*0030*/  S2UR UR7, SR_CTAID.Z ;  /* 0x00000000000779c3 */ /* 0x000e620000002700 */
[----:B0-----:R-:W-:Y:S01]  /*0040*/  IADD3 R1, PT, PT, R1, -0x8, RZ ;  /* 0xfffffff801017810 */ /* 0x001fe20007ffe0ff */
[----:B------:R-:W0:Y:S01]  /*0050*/  S2R R3, SR_TID.Y ;  /* 0x0000000000037919 */ /* 0x000e220000002200 */
[----:B------:R-:W3:Y:S01]  /*0060*/  LDCU UR6, c[0x0][0x360] ;  /* 0x00006c00ff0677ac */ /* 0x000ee20008000800 */
[----:B------:R-:W0:Y:S01]  /*0070*/  S2R R2, SR_TID.Z ;  /* 0x0000000000027919 */ /* 0x000e220000002300 */
[----:B------:R-:W3:Y:S03]  /*0080*/  LDCU UR4, c[0x0][0x364] ;  /* 0x00006c80ff0477ac */ /* 0x000ee60008000800 */
[----:B------:R-:W4:Y:S01]  /*0090*/  S2UR UR9, SR_CTAID.X ;  /* 0x00000000000979c3 */ /* 0x000f220000002500 */
[----:B------:R-:W5:Y:S01]  /*00a0*/  S2R R5, SR_TID.X ;  /* 0x0000000000057919 */ /* 0x000f620000002100 */
[----:B------:R-:W5:Y:S06]  /*00b0*/  LDCU UR8, c[0x0][0x368] ;  /* 0x00006d00ff0877ac */ /* 0x000f6c0008000800 */
[----:B------:R-:W4:Y:S08]  /*00c0*/  LDC R7, c[0x0][0x370] ;  /* 0x0000dc00ff077b82 */ /* 0x000f300000000800 */
[----:B------:R-:W1:Y:S01]  /*00d0*/  LDC R11, c[0x0][0x378] ;  /* 0x0000de00ff0b7b82 */ /* 0x000e620000000800 */
[----:B---3--:R-:W-:-:S07]  /*00e0*/  UIMAD UR4, UR6, UR4, URZ ;  /* 0x00000004060472a4 */ /* 0x008fce000f8e02ff */
[----:B------:R-:W3:Y:S01]  /*00f0*/  LDC.64 R8, c[0x0][0x380] ;  /* 0x0000e000ff087b82 */ /* 0x000ee20000000a00 */
[----:B0-----:R-:W-:Y:S02]  /*0100*/  IMAD R3, R3, UR6, R2 ;  /* 0x0000000603037c24 */ /* 0x001fe4000f8e0202 */
[----:B-1----:R-:W-:Y:S01]  /*0110*/  IMAD R0, R0, R11, UR7 ;  /* 0x0000000700007e24 */ /* 0x002fe2000f8e020b */
[----:B------:R-:W0:Y:S03]  /*0120*/  LDCU.64 UR6, c[0x0][0x358] ;  /* 0x00006b00ff0677ac */ /* 0x000e260008000a00 */
[----:B----4-:R-:W-:-:S04]  /*0130*/  IMAD R0, R0, R7, UR9 ;  /* 0x0000000900007e24 */ /* 0x010fc8000f8e0207 */
[----:B------:R-:W-:-:S04]  /*0140*/  IMAD R0, R0, UR4, R3 ;  /* 0x0000000400007c24 */ /* 0x000fc8000f8e0203 */
[----:B-----5:R-:W-:-:S04]  /*0150*/  IMAD R2, R0, UR8, R5 ;  /* 0x0000000800027c24 */ /* 0x020fc8000f8e0205 */
[----:B---3--:R-:W-:-:S05]  /*0160*/  IMAD.WIDE R8, R2, 0x4, R8 ;  /* 0x0000000402087825 */ /* 0x008fca00078e0208 */
[----:B0-----:R-:W3:Y:S01]  /*0170*/  LDG.E R3, desc[UR6][R8.64] ;  /* 0x0000000608037981 */ /* 0x001ee2000c1e1900 */
[----:B------:R-:W-:Y:S01]  /*0180*/  MOV R0, 0x0 ;  /* 0x0000000000007802 */ /* 0x000fe20000000f00 */
[----:B------:R-:W0:Y:S03]  /*0190*/  LDCU UR4, c[0x0][0x2f8] ;  /* 0x00005f00ff0477ac */ /* 0x000e260008000800 */
[----:B------:R1:W4:Y:S01]  /*01a0*/  LDC.64 R10, c[0x4][R0] ;  /* 0x01000000000a7b82 */ /* 0x0003220000000a00 */
[----:B------:R-:W5:Y:S01]  /*01b0*/  LDCU.64 UR6, c[0x4][0x8] ;  /* 0x01000100ff0677ac */ /* 0x000f620008000a00 */
[----:B0-----:R-:W-:Y:S02]  /*01c0*/  IADD3 R6, P0, PT, R1, UR4, RZ ;  /* 0x0000000401067c10 */ /* 0x001fe4000ff1e0ff */
[----:B-----5:R-:W-:Y:S02]  /*01d0*/  MOV R4, UR6 ;  /* 0x0000000600047c02 */ /* 0x020fe40008000f00 */
[----:B------:R-:W-:-:S02]  /*01e0*/  MOV R5, UR7 ;  /* 0x0000000700057c02 */ /* 0x000fc40008000f00 */
[----:B--2---:R-:W-:Y:S01]  /*01f0*/  IADD3.X R7, PT, PT, RZ, UR5, RZ, P0, !PT ;  /* 0x00000005ff077c10 */ /* 0x004fe200087fe4ff */
[----:B---34-:R1:W-:Y:S06]  /*0200*/  STL.64 [R1], R2 ;  /* 0x0000000201007387 */ /* 0x0183ec0000100a00 */
[----:B------:R-:W-:-:S07]  /*0210*/  LEPC R20, `(.L_x_0) ;  /* 0x000000001014794e */ /* 0x000fce0000000000 */
[----:B-1----:R-:W-:Y:S05]  /*0220*/  CALL.ABS.NOINC R10 ;  /* 0x000000000a007343 */ /* 0x002fea0003c00000 */
.L_x_0:
[----:B------:R-:W-:Y:S05]  /*0230*/  EXIT ;  /* 0x000000000000794d */ /* 0x000fea0003800000 */
.L_x_1:
[----:B------:R-:W-:-:S00]  /*0240*/  BRA `(.L_x_1) ;  /* 0xfffffffc00fc7947 */ /* 0x000fc0000383ffff */
[----:B------:R-:W-:-:S00]  /*0250*/  NOP ;  /* 0x0000000000007918 */ /* 0x000fc00000000000 */
        /* <DEDUP_REMOVED lines=10> */
.L_x_2:


//--------------------- .nv.global.init           --------------------------
	.section	.nv.global.init,"aw",@progbits
.nv.global.init:
	.type		$str,@object
	.size		$str,(.L_0 - $str)
$str:
        /*0000*/ 	.byte	0x69, 0x6e, 0x64, 0x65, 0x78, 0x3a, 0x20, 0x25, 0x64, 0x20, 0x76, 0x61, 0x6c, 0x75, 0x65, 0x3a
        /*0010*/ 	.byte	0x20, 0x25, 0x64, 0x0a, 0x00
.L_0:


//--------------------- .nv.shared.reserved.0     --------------------------
	.section	.nv.shared.reserved.0,"aw",@nobits
	.weak		__nv_reservedSMEM_offset_0_alias
	.size		__nv_reservedSMEM_offset_0_alias, 0, 64
	.other		__nv_reservedSMEM_offset_0_alias,@"STO_CUDA_RESERVED_SHARED STV_DEFAULT"
__nv_reservedSMEM_offset_0_alias:
	.zero		0
	.zero		64


//--------------------- .nv.constant0._Z8print_3dPi --------------------------
	.section	.nv.constant0._Z8print_3dPi,"a",@progbits
	.sectionflags	@""
	.align	4
.nv.constant0._Z8print_3dPi:
	.zero		904


//--------------------- SYMBOLS --------------------------

	.type		.nv.reservedSmem.offset0,@object
	.size		.nv.reservedSmem.offset0,0x4
	.type		vprintf,@function
